//
// Generated by NVIDIA NVVM Compiler
//
// Compiler Build ID: CL-36424714
// Cuda compilation tools, release 13.0, V13.0.88
// Based on NVVM 20.0.0
//

.version 9.0
.target sm_100
.address_size 64

	// .globl	_Z24exclusive_prefix_sum_gpuPiS_ii

.visible .entry _Z24exclusive_prefix_sum_gpuPiS_ii(
	.param .u64 .ptr .align 1 _Z24exclusive_prefix_sum_gpuPiS_ii_param_0,
	.param .u64 .ptr .align 1 _Z24exclusive_prefix_sum_gpuPiS_ii_param_1,
	.param .u32 _Z24exclusive_prefix_sum_gpuPiS_ii_param_2,
	.param .u32 _Z24exclusive_prefix_sum_gpuPiS_ii_param_3
)
{


	ret;

}


// ===== COMPILED SASS (sm_100) =====

	.target	sm_100

	.elftype	@"ET_EXEC"


//--------------------- .note.nv.tkinfo           --------------------------
	.section	.note.nv.tkinfo,"",@"SHT_NOTE"
	.sectionflags	@"SHF_NOTE_NV_TKINFO"
	.tkinfo
        /*0018*/ 	.word	0x00000002
        /*0030*/ 	.string	""
        /*0030*/ 	.string	"ptxas"
        /*0030*/ 	.string	"Cuda compilation tools, release 13.0, V13.0.88"
        /*0030*/ 	.string	"Build cuda_13.0.r13.0/compiler.36424714_0"
        /*0030*/ 	.string	"-arch sm_100 -m 64 "



//--------------------- .note.nv.cuinfo           --------------------------
	.section	.note.nv.cuinfo,"",@"SHT_NOTE"
	.sectionflags	@"SHF_NOTE_NV_CUINFO"
        /*0018*/ 	.short	0x0002
        /*001a*/ 	.short	0x0064
        /*001c*/ 	.short	0x0082
	.zero		2


//--------------------- .nv.info                  --------------------------
	.section	.nv.info,"",@"SHT_CUDA_INFO"
	.align	4


	//----- nvinfo : EIATTR_REGCOUNT
	.align		4
        /*0000*/ 	.byte	0x04, 0x2f
        /*0002*/ 	.short	(.L_1 - .L_0)
	.align		4
.L_0:
        /*0004*/ 	.word	index@(_Z24exclusive_prefix_sum_gpuPiS_ii)
        /*0008*/ 	.word	0x00000004


	//----- nvinfo : EIATTR_FRAME_SIZE
	.align		4
.L_1:
        /*000c*/ 	.byte	0x04, 0x11
        /*000e*/ 	.short	(.L_3 - .L_2)
	.align		4
.L_2:
        /*0010*/ 	.word	index@(_Z24exclusive_prefix_sum_gpuPiS_ii)
        /*0014*/ 	.word	0x00000000


	//----- nvinfo : EIATTR_MIN_STACK_SIZE
	.align		4
.L_3:
        /*0018*/ 	.byte	0x04, 0x12
        /*001a*/ 	.short	(.L_5 - .L_4)
	.align		4
.L_4:
        /*001c*/ 	.word	index@(_Z24exclusive_prefix_sum_gpuPiS_ii)
        /*0020*/ 	.word	0x00000000
.L_5:


//--------------------- .nv.compat                --------------------------
	.section	.nv.compat,"",@"SHT_CUDA_COMPAT_INFO"
	.align	4
        /*0000*/ 	.byte	0x02, 0x09, 0x00, 0x00, 0x02, 0x02, 0x01, 0x00, 0x02, 0x05, 0x05, 0x00, 0x03, 0x07, 0x01, 0x01
        /*0010*/ 	.byte	0x02, 0x03, 0x00, 0x00, 0x02, 0x06, 0x01, 0x00, 0x04, 0x0b, 0x08, 0x00, 0x09, 0x00, 0x00, 0x00
        /*0020*/ 	.byte	0x00, 0x00, 0x00, 0x00


//--------------------- .nv.info._Z24exclusive_prefix_sum_gpuPiS_ii --------------------------
	.section	.nv.info._Z24exclusive_prefix_sum_gpuPiS_ii,"",@"SHT_CUDA_INFO"
	.sectionflags	@""
	.align	4


	//----- nvinfo : EIATTR_CUDA_API_VERSION
	.align		4
        /*0000*/ 	.byte	0x04, 0x37
        /*0002*/ 	.short	(.L_7 - .L_6)
.L_6:
        /*0004*/ 	.word	0x00000082


	//----- nvinfo : EIATTR_KPARAM_INFO
	.align		4
.L_7:
        /*0008*/ 	.byte	0x04, 0x17
        /*000a*/ 	.short	(.L_9 - .L_8)
.L_8:
        /*000c*/ 	.word	0x00000000
        /*0010*/ 	.short	0x0003
        /*0012*/ 	.short	0x0014
        /*0014*/ 	.byte	0x00, 0xf0, 0x11, 0x00


	//----- nvinfo : EIATTR_KPARAM_INFO
	.align		4
.L_9:
        /*0018*/ 	.byte	0x04, 0x17
        /*001a*/ 	.short	(.L_11 - .L_10)
.L_10:
        /*001c*/ 	.word	0x00000000
        /*0020*/ 	.short	0x0002
        /*0022*/ 	.short	0x0010
        /*0024*/ 	.byte	0x00, 0xf0, 0x11, 0x00


	//----- nvinfo : EIATTR_KPARAM_INFO
	.align		4
.L_11:
        /*0028*/ 	.byte	0x04, 0x17
        /*002a*/ 	.short	(.L_13 - .L_12)
.L_12:
        /*002c*/ 	.word	0x00000000
        /*0030*/ 	.short	0x0001
        /*0032*/ 	.short	0x0008
        /*0034*/ 	.byte	0x00, 0xf5, 0x21, 0x00


	//----- nvinfo : EIATTR_KPARAM_INFO
	.align		4
.L_13:
        /*0038*/ 	.byte	0x04, 0x17
        /*003a*/ 	.short	(.L_15 - .L_14)
.L_14:
        /*003c*/ 	.word	0x00000000
        /*0040*/ 	.short	0x0000
        /*0042*/ 	.short	0x0000
        /*0044*/ 	.byte	0x00, 0xf5, 0x21, 0x00


	//----- nvinfo : EIATTR_SPARSE_MMA_MASK
	.align		4
.L_15:
        /*0048*/ 	.byte	0x03, 0x50
        /*004a*/ 	.short	0x0000


	//----- nvinfo : EIATTR_MAXREG_COUNT
	.align		4
        /*004c*/ 	.byte	0x03, 0x1b
        /*004e*/ 	.short	0x00ff


	//----- nvinfo : EIATTR_MERCURY_ISA_VERSION
	.align		4
        /*0050*/ 	.byte	0x03, 0x5f
        /*0052*/ 	.short	0x0101


	//----- nvinfo : EIATTR_VRC_CTA_INIT_COUNT
	.align		4
        /*0054*/ 	.byte	0x02, 0x4a
	.zero		1
	.zero		1


	//----- nvinfo : EIATTR_EXIT_INSTR_OFFSETS
	.align		4
        /*0058*/ 	.byte	0x04, 0x1c
        /*005a*/ 	.short	(.L_17 - .L_16)


	//   ....[0]....
.L_16:
        /*005c*/ 	.word	0x00000010


	//----- nvinfo : EIATTR_CBANK_PARAM_SIZE
	.align		4
.L_17:
        /*0060*/ 	.byte	0x03, 0x19
        /*0062*/ 	.short	0x0018


	//----- nvinfo : EIATTR_PARAM_CBANK
	.align		4
        /*0064*/ 	.byte	0x04, 0x0a
        /*0066*/ 	.short	(.L_19 - .L_18)
	.align		4
.L_18:
        /*0068*/ 	.word	index@(.nv.constant0._Z24exclusive_prefix_sum_gpuPiS_ii)
        /*006c*/ 	.short	0x0380
        /*006e*/ 	.short	0x0018


	//----- nvinfo : EIATTR_SW_WAR
	.align		4
.L_19:
        /*0070*/ 	.byte	0x04, 0x36
        /*0072*/ 	.short	(.L_21 - .L_20)
.L_20:
        /*0074*/ 	.word	0x00000008
.L_21:


//--------------------- .nv.callgraph             --------------------------
	.section	.nv.callgraph,"",@"SHT_CUDA_CALLGRAPH"
	.align	4
	.sectionentsize	8
	.align		4
        /*0000*/ 	.word	0x00000000
	.align		4
        /*0004*/ 	.word	0xffffffff
	.align		4
        /*0008*/ 	.word	0x00000000
	.align		4
        /*000c*/ 	.word	0xfffffffe
	.align		4
        /*0010*/ 	.word	0x00000000
	.align		4
        /*0014*/ 	.word	0xfffffffd
	.align		4
        /*0018*/ 	.word	0x00000000
	.align		4
        /*001c*/ 	.word	0xfffffffc


//--------------------- .text._Z24exclusive_prefix_sum_gpuPiS_ii --------------------------
	.section	.text._Z24exclusive_prefix_sum_gpuPiS_ii,"ax",@progbits
	.align	128
        .global         _Z24exclusive_prefix_sum_gpuPiS_ii
        .type           _Z24exclusive_prefix_sum_gpuPiS_ii,@function
        .size           _Z24exclusive_prefix_sum_gpuPiS_ii,(.L_x_1 - _Z24exclusive_prefix_sum_gpuPiS_ii)
        .other          _Z24exclusive_prefix_sum_gpuPiS_ii,@"STO_CUDA_ENTRY STV_DEFAULT"
_Z24exclusive_prefix_sum_gpuPiS_ii:
.text._Z24exclusive_prefix_sum_gpuPiS_ii:
[----:B------:R-:W-:Y:S01]  /*0000*/  LDC R1, c[0x0][0x37c] ;  /* 0x0000df00ff017b82 */ /* 0x000fe20000000800 */
[----:B------:R-:W-:Y:S05]  /*0010*/  EXIT ;  /* 0x000000000000794d */ /* 0x000fea0003800000 */
.L_x_0:
[----:B------:R-:W-:-:S00]  /*0020*/  BRA `(.L_x_0) ;  /* 0xfffffffc00fc7947 */ /* 0x000fc0000383ffff */
[----:B------:R-:W-:-:S00]  /*0030*/  NOP ;  /* 0x0000000000007918 */ /* 0x000fc00000000000 */
        /* <DEDUP_REMOVED lines=12> */
.L_x_1:


//--------------------- .nv.shared.reserved.0     --------------------------
	.section	.nv.shared.reserved.0,"aw",@nobits
	.weak		__nv_reservedSMEM_offset_0_alias
	.size		__nv_reservedSMEM_offset_0_alias, 0, 64
	.other		__nv_reservedSMEM_offset_0_alias,@"STO_CUDA_RESERVED_SHARED STV_DEFAULT"
__nv_reservedSMEM_offset_0_alias:
	.zero		0
	.zero		64


//--------------------- .nv.constant0._Z24exclusive_prefix_sum_gpuPiS_ii --------------------------
	.section	.nv.constant0._Z24exclusive_prefix_sum_gpuPiS_ii,"a",@progbits
	.sectionflags	@""
	.align	4
.nv.constant0._Z24exclusive_prefix_sum_gpuPiS_ii:
	.zero		920


//--------------------- SYMBOLS --------------------------

	.type		.nv.reservedSmem.offset0,@object
	.size		.nv.reservedSmem.offset0,0x4
